//
// Generated by NVIDIA NVVM Compiler
//
// Compiler Build ID: CL-36424714
// Cuda compilation tools, release 13.0, V13.0.88
// Based on NVVM 20.0.0
//

.version 9.0
.target sm_100
.address_size 64

	// .globl	_Z13populateArrayPii

.visible .entry _Z13populateArrayPii(
	.param .u64 .ptr .align 1 _Z13populateArrayPii_param_0,
	.param .u32 _Z13populateArrayPii_param_1
)
{
	.reg .pred 	%p<2>;
	.reg .b32 	%r<7>;
	.reg .b64 	%rd<5>;

	ld.param.u64 	%rd1, [_Z13populateArrayPii_param_0];
	ld.param.u32 	%r2, [_Z13populateArrayPii_param_1];
	mov.u32 	%r3, %ctaid.x;
	mov.u32 	%r4, %ntid.x;
	mov.u32 	%r5, %tid.x;
	mad.lo.s32 	%r1, %r3, %r4, %r5;
	setp.ge.s32 	%p1, %r1, %r2;
	@%p1 bra 	$L__BB0_2;
	cvta.to.global.u64 	%rd2, %rd1;
	mul.lo.s32 	%r6, %r1, 7;
	mul.wide.s32 	%rd3, %r1, 4;
	add.s64 	%rd4, %rd2, %rd3;
	st.global.u32 	[%rd4], %r6;
$L__BB0_2:
	ret;

}


// ===== COMPILED SASS (sm_100) =====

	.target	sm_100

	.elftype	@"ET_EXEC"


//--------------------- .note.nv.tkinfo           --------------------------
	.section	.note.nv.tkinfo,"",@"SHT_NOTE"
	.sectionflags	@"SHF_NOTE_NV_TKINFO"
	.tkinfo
        /*0018*/ 	.word	0x00000002
        /*0030*/ 	.string	""
        /*0030*/ 	.string	"ptxas"
        /*0030*/ 	.string	"Cuda compilation tools, release 13.0, V13.0.88"
        /*0030*/ 	.string	"Build cuda_13.0.r13.0/compiler.36424714_0"
        /*0030*/ 	.string	"-arch sm_100 -m 64 "



//--------------------- .note.nv.cuinfo           --------------------------
	.section	.note.nv.cuinfo,"",@"SHT_NOTE"
	.sectionflags	@"SHF_NOTE_NV_CUINFO"
        /*0018*/ 	.short	0x0002
        /*001a*/ 	.short	0x0064
        /*001c*/ 	.short	0x0082
	.zero		2


//--------------------- .nv.info                  --------------------------
	.section	.nv.info,"",@"SHT_CUDA_INFO"
	.align	4


	//----- nvinfo : EIATTR_REGCOUNT
	.align		4
        /*0000*/ 	.byte	0x04, 0x2f
        /*0002*/ 	.short	(.L_1 - .L_0)
	.align		4
.L_0:
        /*0004*/ 	.word	index@(_Z13populateArrayPii)
        /*0008*/ 	.word	0x0000000a


	//----- nvinfo : EIATTR_FRAME_SIZE
	.align		4
.L_1:
        /*000c*/ 	.byte	0x04, 0x11
        /*000e*/ 	.short	(.L_3 - .L_2)
	.align		4
.L_2:
        /*0010*/ 	.word	index@(_Z13populateArrayPii)
        /*0014*/ 	.word	0x00000000


	//----- nvinfo : EIATTR_MIN_STACK_SIZE
	.align		4
.L_3:
        /*0018*/ 	.byte	0x04, 0x12
        /*001a*/ 	.short	(.L_5 - .L_4)
	.align		4
.L_4:
        /*001c*/ 	.word	index@(_Z13populateArrayPii)
        /*0020*/ 	.word	0x00000000
.L_5:


//--------------------- .nv.compat                --------------------------
	.section	.nv.compat,"",@"SHT_CUDA_COMPAT_INFO"
	.align	4
        /*0000*/ 	.byte	0x02, 0x09, 0x00, 0x00, 0x02, 0x02, 0x01, 0x00, 0x02, 0x05, 0x05, 0x00, 0x03, 0x07, 0x01, 0x01
        /*0010*/ 	.byte	0x02, 0x03, 0x00, 0x00, 0x02, 0x06, 0x01, 0x00, 0x04, 0x0b, 0x08, 0x00, 0x09, 0x00, 0x00, 0x00
        /*0020*/ 	.byte	0x00, 0x00, 0x00, 0x00


//--------------------- .nv.info._Z13populateArrayPii --------------------------
	.section	.nv.info._Z13populateArrayPii,"",@"SHT_CUDA_INFO"
	.sectionflags	@""
	.align	4


	//----- nvinfo : EIATTR_CUDA_API_VERSION
	.align		4
        /*0000*/ 	.byte	0x04, 0x37
        /*0002*/ 	.short	(.L_7 - .L_6)
.L_6:
        /*0004*/ 	.word	0x00000082


	//----- nvinfo : EIATTR_KPARAM_INFO
	.align		4
.L_7:
        /*0008*/ 	.byte	0x04, 0x17
        /*000a*/ 	.short	(.L_9 - .L_8)
.L_8:
        /*000c*/ 	.word	0x00000000
        /*0010*/ 	.short	0x0001
        /*0012*/ 	.short	0x0008
        /*0014*/ 	.byte	0x00, 0xf0, 0x11, 0x00


	//----- nvinfo : EIATTR_KPARAM_INFO
	.align		4
.L_9:
        /*0018*/ 	.byte	0x04, 0x17
        /*001a*/ 	.short	(.L_11 - .L_10)
.L_10:
        /*001c*/ 	.word	0x00000000
        /*0020*/ 	.short	0x0000
        /*0022*/ 	.short	0x0000
        /*0024*/ 	.byte	0x00, 0xf5, 0x21, 0x00


	//----- nvinfo : EIATTR_SPARSE_MMA_MASK
	.align		4
.L_11:
        /*0028*/ 	.byte	0x03, 0x50
        /*002a*/ 	.short	0x0000


	//----- nvinfo : EIATTR_MAXREG_COUNT
	.align		4
        /*002c*/ 	.byte	0x03, 0x1b
        /*002e*/ 	.short	0x00ff


	//----- nvinfo : EIATTR_MERCURY_ISA_VERSION
	.align		4
        /*0030*/ 	.byte	0x03, 0x5f
        /*0032*/ 	.short	0x0101


	//----- nvinfo : EIATTR_VRC_CTA_INIT_COUNT
	.align		4
        /*0034*/ 	.byte	0x02, 0x4a
	.zero		1
	.zero		1


	//----- nvinfo : EIATTR_EXIT_INSTR_OFFSETS
	.align		4
        /*0038*/ 	.byte	0x04, 0x1c
        /*003a*/ 	.short	(.L_13 - .L_12)


	//   ....[0]....
.L_12:
        /*003c*/ 	.word	0x00000070


	//   ....[1]....
        /*0040*/ 	.word	0x000000d0


	//----- nvinfo : EIATTR_CBANK_PARAM_SIZE
	.align		4
.L_13:
        /*0044*/ 	.byte	0x03, 0x19
        /*0046*/ 	.short	0x000c


	//----- nvinfo : EIATTR_PARAM_CBANK
	.align		4
        /*0048*/ 	.byte	0x04, 0x0a
        /*004a*/ 	.short	(.L_15 - .L_14)
	.align		4
.L_14:
        /*004c*/ 	.word	index@(.nv.constant0._Z13populateArrayPii)
        /*0050*/ 	.short	0x0380
        /*0052*/ 	.short	0x000c


	//----- nvinfo : EIATTR_SW_WAR
	.align		4
.L_15:
        /*0054*/ 	.byte	0x04, 0x36
        /*0056*/ 	.short	(.L_17 - .L_16)
.L_16:
        /*0058*/ 	.word	0x00000008
.L_17:


//--------------------- .nv.callgraph             --------------------------
	.section	.nv.callgraph,"",@"SHT_CUDA_CALLGRAPH"
	.align	4
	.sectionentsize	8
	.align		4
        /*0000*/ 	.word	0x00000000
	.align		4
        /*0004*/ 	.word	0xffffffff
	.align		4
        /*0008*/ 	.word	0x00000000
	.align		4
        /*000c*/ 	.word	0xfffffffe
	.align		4
        /*0010*/ 	.word	0x00000000
	.align		4
        /*0014*/ 	.word	0xfffffffd
	.align		4
        /*0018*/ 	.word	0x00000000
	.align		4
        /*001c*/ 	.word	0xfffffffc


//--------------------- .text._Z13populateArrayPii --------------------------
	.section	.text._Z13populateArrayPii,"ax",@progbits
	.align	128
        .global         _Z13populateArrayPii
        .type           _Z13populateArrayPii,@function
        .size           _Z13populateArrayPii,(.L_x_1 - _Z13populateArrayPii)
        .other          _Z13populateArrayPii,@"STO_CUDA_ENTRY STV_DEFAULT"
_Z13populateArrayPii:
.text._Z13populateArrayPii:
[----:B------:R-:W-:Y:S01]  /*0000*/  LDC R1, c[0x0][0x37c] ;  /* 0x0000df00ff017b82 */ /* 0x000fe20000000800 */
[----:B------:R-:W0:Y:S07]  /*0010*/  S2R R0, SR_TID.X ;  /* 0x0000000000007919 */ /* 0x000e2e0000002100 */
[----:B------:R-:W0:Y:S01]  /*0020*/  S2UR UR4, SR_CTAID.X ;  /* 0x00000000000479c3 */ /* 0x000e220000002500 */
[----:B------:R-:W1:Y:S07]  /*0030*/  LDCU UR5, c[0x0][0x388] ;  /* 0x00007100ff0577ac */ /* 0x000e6e0008000800 */
[----:B------:R-:W0:Y:S02]  /*0040*/  LDC R5, c[0x0][0x360] ;  /* 0x0000d800ff057b82 */ /* 0x000e240000000800 */
[----:B0-----:R-:W-:-:S05]  /*0050*/  IMAD R5, R5, UR4, R0 ;  /* 0x0000000405057c24 */ /* 0x001fca000f8e0200 */
[----:B-1----:R-:W-:-:S13]  /*0060*/  ISETP.GE.AND P0, PT, R5, UR5, PT ;  /* 0x0000000505007c0c */ /* 0x002fda000bf06270 */
[----:B------:R-:W-:Y:S05]  /*0070*/  @P0 EXIT ;  /* 0x000000000000094d */ /* 0x000fea0003800000 */
[----:B------:R-:W0:Y:S01]  /*0080*/  LDC.64 R2, c[0x0][0x380] ;  /* 0x0000e000ff027b82 */ /* 0x000e220000000a00 */
[----:B------:R-:W1:Y:S01]  /*0090*/  LDCU.64 UR4, c[0x0][0x358] ;  /* 0x00006b00ff0477ac */ /* 0x000e620008000a00 */
[C---:B------:R-:W-:Y:S02]  /*00a0*/  IMAD R7, R5.reuse, 0x7, RZ ;  /* 0x0000000705077824 */ /* 0x040fe400078e02ff */
[----:B0-----:R-:W-:-:S05]  /*00b0*/  IMAD.WIDE R2, R5, 0x4, R2 ;  /* 0x0000000405027825 */ /* 0x001fca00078e0202 */
[----:B-1----:R-:W-:Y:S01]  /*00c0*/  STG.E desc[UR4][R2.64], R7 ;  /* 0x0000000702007986 */ /* 0x002fe2000c101904 */
[----:B------:R-:W-:Y:S05]  /*00d0*/  EXIT ;  /* 0x000000000000794d */ /* 0x000fea0003800000 */
.L_x_0:
[----:B------:R-:W-:-:S00]  /*00e0*/  BRA `(.L_x_0) ;  /* 0xfffffffc00fc7947 */ /* 0x000fc0000383ffff */
[----:B------:R-:W-:-:S00]  /*00f0*/  NOP ;  /* 0x0000000000007918 */ /* 0x000fc00000000000 */
        /* <DEDUP_REMOVED lines=8> */
.L_x_1:


//--------------------- .nv.shared.reserved.0     --------------------------
	.section	.nv.shared.reserved.0,"aw",@nobits
	.weak		__nv_reservedSMEM_offset_0_alias
	.size		__nv_reservedSMEM_offset_0_alias, 0, 64
	.other		__nv_reservedSMEM_offset_0_alias,@"STO_CUDA_RESERVED_SHARED STV_DEFAULT"
__nv_reservedSMEM_offset_0_alias:
	.zero		0
	.zero		64


//--------------------- .nv.constant0._Z13populateArrayPii --------------------------
	.section	.nv.constant0._Z13populateArrayPii,"a",@progbits
	.sectionflags	@""
	.align	4
.nv.constant0._Z13populateArrayPii:
	.zero		908


//--------------------- SYMBOLS --------------------------

	.type		.nv.reservedSmem.offset0,@object
	.size		.nv.reservedSmem.offset0,0x4
